//
// Generated by NVIDIA NVVM Compiler
//
// Compiler Build ID: CL-36424714
// Cuda compilation tools, release 13.0, V13.0.88
// Based on NVVM 20.0.0
//

.version 9.0
.target sm_100
.address_size 64

	// .globl	_Z3addPiS_S_
.extern .func  (.param .b32 func_retval0) vprintf
(
	.param .b64 vprintf_param_0,
	.param .b64 vprintf_param_1
)
;
// _ZZ3addPiS_S_E8blocksum has been demoted
.global .align 1 .b8 $str[20] = {98, 108, 111, 99, 107, 32, 37, 100, 32, 37, 100, 32, 115, 117, 109, 32, 37, 100, 10};

.visible .entry _Z3addPiS_S_(
	.param .u64 .ptr .align 1 _Z3addPiS_S__param_0,
	.param .u64 .ptr .align 1 _Z3addPiS_S__param_1,
	.param .u64 .ptr .align 1 _Z3addPiS_S__param_2
)
{
	.local .align 8 .b8 	__local_depot0[16];
	.reg .b64 	%SP;
	.reg .b64 	%SPL;
	.reg .pred 	%p<2>;
	.reg .b32 	%r<55>;
	.reg .b64 	%rd<15>;
	// demoted variable
	.shared .align 4 .b8 _ZZ3addPiS_S_E8blocksum[64];
	mov.u64 	%SPL, __local_depot0;
	cvta.local.u64 	%SP, %SPL;
	ld.param.u64 	%rd1, [_Z3addPiS_S__param_0];
	ld.param.u64 	%rd2, [_Z3addPiS_S__param_1];
	ld.param.u64 	%rd3, [_Z3addPiS_S__param_2];
	cvta.to.global.u64 	%rd4, %rd3;
	cvta.to.global.u64 	%rd5, %rd2;
	cvta.to.global.u64 	%rd6, %rd1;
	mov.u32 	%r3, %tid.x;
	mov.u32 	%r4, %tid.y;
	mov.u32 	%r1, %ctaid.x;
	mov.u32 	%r2, %ctaid.y;
	mov.u32 	%r5, %ntid.x;
	mov.u32 	%r6, %ntid.y;
	mov.u32 	%r7, %nctaid.y;
	mad.lo.s32 	%r8, %r1, %r7, %r2;
	mad.lo.s32 	%r9, %r3, %r6, %r4;
	mul.lo.s32 	%r10, %r6, %r5;
	mad.lo.s32 	%r11, %r10, %r8, %r9;
	mul.wide.u32 	%rd7, %r11, 4;
	add.s64 	%rd8, %rd6, %rd7;
	ld.global.u32 	%r12, [%rd8];
	add.s64 	%rd9, %rd5, %rd7;
	ld.global.u32 	%r13, [%rd9];
	add.s32 	%r14, %r13, %r12;
	add.s64 	%rd10, %rd4, %rd7;
	st.global.u32 	[%rd10], %r14;
	ld.global.u32 	%r15, [%rd8];
	ld.global.u32 	%r16, [%rd9];
	add.s32 	%r17, %r16, %r15;
	shl.b32 	%r18, %r9, 2;
	mov.u32 	%r19, _ZZ3addPiS_S_E8blocksum;
	add.s32 	%r20, %r19, %r18;
	st.shared.u32 	[%r20], %r17;
	bar.sync 	0;
	or.b32  	%r21, %r3, %r4;
	setp.ne.s32 	%p1, %r21, 0;
	@%p1 bra 	$L__BB0_2;
	add.u64 	%rd11, %SP, 0;
	add.u64 	%rd12, %SPL, 0;
	ld.shared.u32 	%r22, [_ZZ3addPiS_S_E8blocksum];
	ld.shared.u32 	%r23, [_ZZ3addPiS_S_E8blocksum+4];
	add.s32 	%r24, %r23, %r22;
	ld.shared.u32 	%r25, [_ZZ3addPiS_S_E8blocksum+8];
	add.s32 	%r26, %r25, %r24;
	ld.shared.u32 	%r27, [_ZZ3addPiS_S_E8blocksum+12];
	add.s32 	%r28, %r27, %r26;
	ld.shared.u32 	%r29, [_ZZ3addPiS_S_E8blocksum+16];
	add.s32 	%r30, %r29, %r28;
	ld.shared.u32 	%r31, [_ZZ3addPiS_S_E8blocksum+20];
	add.s32 	%r32, %r31, %r30;
	ld.shared.u32 	%r33, [_ZZ3addPiS_S_E8blocksum+24];
	add.s32 	%r34, %r33, %r32;
	ld.shared.u32 	%r35, [_ZZ3addPiS_S_E8blocksum+28];
	add.s32 	%r36, %r35, %r34;
	ld.shared.u32 	%r37, [_ZZ3addPiS_S_E8blocksum+32];
	add.s32 	%r38, %r37, %r36;
	ld.shared.u32 	%r39, [_ZZ3addPiS_S_E8blocksum+36];
	add.s32 	%r40, %r39, %r38;
	ld.shared.u32 	%r41, [_ZZ3addPiS_S_E8blocksum+40];
	add.s32 	%r42, %r41, %r40;
	ld.shared.u32 	%r43, [_ZZ3addPiS_S_E8blocksum+44];
	add.s32 	%r44, %r43, %r42;
	ld.shared.u32 	%r45, [_ZZ3addPiS_S_E8blocksum+48];
	add.s32 	%r46, %r45, %r44;
	ld.shared.u32 	%r47, [_ZZ3addPiS_S_E8blocksum+52];
	add.s32 	%r48, %r47, %r46;
	ld.shared.u32 	%r49, [_ZZ3addPiS_S_E8blocksum+56];
	add.s32 	%r50, %r49, %r48;
	ld.shared.u32 	%r51, [_ZZ3addPiS_S_E8blocksum+60];
	add.s32 	%r52, %r51, %r50;
	st.local.v2.u32 	[%rd12], {%r1, %r2};
	st.local.u32 	[%rd12+8], %r52;
	mov.u64 	%rd13, $str;
	cvta.global.u64 	%rd14, %rd13;
	{ // callseq 0, 0
	.param .b64 param0;
	st.param.b64 	[param0], %rd14;
	.param .b64 param1;
	st.param.b64 	[param1], %rd11;
	.param .b32 retval0;
	call.uni (retval0), 
	vprintf, 
	(
	param0, 
	param1
	);
	ld.param.b32 	%r53, [retval0];
	} // callseq 0
$L__BB0_2:
	ret;

}


// ===== COMPILED SASS (sm_100) =====

	.target	sm_100

	.elftype	@"ET_EXEC"


//--------------------- .note.nv.tkinfo           --------------------------
	.section	.note.nv.tkinfo,"",@"SHT_NOTE"
	.sectionflags	@"SHF_NOTE_NV_TKINFO"
	.tkinfo
        /*0018*/ 	.word	0x00000002
        /*0030*/ 	.string	""
        /*0030*/ 	.string	"ptxas"
        /*0030*/ 	.string	"Cuda compilation tools, release 13.0, V13.0.88"
        /*0030*/ 	.string	"Build cuda_13.0.r13.0/compiler.36424714_0"
        /*0030*/ 	.string	"-arch sm_100 -m 64 "



//--------------------- .note.nv.cuinfo           --------------------------
	.section	.note.nv.cuinfo,"",@"SHT_NOTE"
	.sectionflags	@"SHF_NOTE_NV_CUINFO"
        /*0018*/ 	.short	0x0002
        /*001a*/ 	.short	0x0064
        /*001c*/ 	.short	0x0082
	.zero		2


//--------------------- .nv.info                  --------------------------
	.section	.nv.info,"",@"SHT_CUDA_INFO"
	.align	4


	//----- nvinfo : EIATTR_REGCOUNT
	.align		4
        /*0000*/ 	.byte	0x04, 0x2f
        /*0002*/ 	.short	(.L_2 - .L_1)
	.align		4
.L_1:
        /*0004*/ 	.word	index@(_Z3addPiS_S_)
        /*0008*/ 	.word	0x0000001a


	//----- nvinfo : EIATTR_FRAME_SIZE
	.align		4
.L_2:
        /*000c*/ 	.byte	0x04, 0x11
        /*000e*/ 	.short	(.L_4 - .L_3)
	.align		4
.L_3:
        /*0010*/ 	.word	index@(_Z3addPiS_S_)
        /*0014*/ 	.word	0x00000010


	//----- nvinfo : EIATTR_MIN_STACK_SIZE
	.align		4
.L_4:
        /*0018*/ 	.byte	0x04, 0x12
        /*001a*/ 	.short	(.L_6 - .L_5)
	.align		4
.L_5:
        /*001c*/ 	.word	index@(_Z3addPiS_S_)
        /*0020*/ 	.word	0x00000010
.L_6:


//--------------------- .nv.compat                --------------------------
	.section	.nv.compat,"",@"SHT_CUDA_COMPAT_INFO"
	.align	4
        /*0000*/ 	.byte	0x02, 0x09, 0x00, 0x00, 0x02, 0x02, 0x01, 0x00, 0x02, 0x05, 0x05, 0x00, 0x03, 0x07, 0x01, 0x01
        /*0010*/ 	.byte	0x02, 0x03, 0x00, 0x00, 0x02, 0x06, 0x01, 0x00, 0x04, 0x0b, 0x08, 0x00, 0x09, 0x00, 0x00, 0x00
        /*0020*/ 	.byte	0x00, 0x00, 0x00, 0x00


//--------------------- .nv.info._Z3addPiS_S_     --------------------------
	.section	.nv.info._Z3addPiS_S_,"",@"SHT_CUDA_INFO"
	.sectionflags	@""
	.align	4


	//----- nvinfo : EIATTR_CUDA_API_VERSION
	.align		4
        /*0000*/ 	.byte	0x04, 0x37
        /*0002*/ 	.short	(.L_8 - .L_7)
.L_7:
        /*0004*/ 	.word	0x00000082


	//----- nvinfo : EIATTR_KPARAM_INFO
	.align		4
.L_8:
        /*0008*/ 	.byte	0x04, 0x17
        /*000a*/ 	.short	(.L_10 - .L_9)
.L_9:
        /*000c*/ 	.word	0x00000000
        /*0010*/ 	.short	0x0002
        /*0012*/ 	.short	0x0010
        /*0014*/ 	.byte	0x00, 0xf5, 0x21, 0x00


	//----- nvinfo : EIATTR_KPARAM_INFO
	.align		4
.L_10:
        /*0018*/ 	.byte	0x04, 0x17
        /*001a*/ 	.short	(.L_12 - .L_11)
.L_11:
        /*001c*/ 	.word	0x00000000
        /*0020*/ 	.short	0x0001
        /*0022*/ 	.short	0x0008
        /*0024*/ 	.byte	0x00, 0xf5, 0x21, 0x00


	//----- nvinfo : EIATTR_KPARAM_INFO
	.align		4
.L_12:
        /*0028*/ 	.byte	0x04, 0x17
        /*002a*/ 	.short	(.L_14 - .L_13)
.L_13:
        /*002c*/ 	.word	0x00000000
        /*0030*/ 	.short	0x0000
        /*0032*/ 	.short	0x0000
        /*0034*/ 	.byte	0x00, 0xf5, 0x21, 0x00


	//----- nvinfo : EIATTR_SPARSE_MMA_MASK
	.align		4
.L_14:
        /*0038*/ 	.byte	0x03, 0x50
        /*003a*/ 	.short	0x0000


	//----- nvinfo : EIATTR_MAXREG_COUNT
	.align		4
        /*003c*/ 	.byte	0x03, 0x1b
        /*003e*/ 	.short	0x00ff


	//----- nvinfo : EIATTR_NUM_BARRIERS
	.align		4
        /*0040*/ 	.byte	0x02, 0x4c
        /*0042*/ 	.byte	0x01
	.zero		1


	//----- nvinfo : EIATTR_EXTERNS
	.align		4
        /*0044*/ 	.byte	0x04, 0x0f
        /*0046*/ 	.short	(.L_16 - .L_15)


	//   ....[0]....
	.align		4
.L_15:
        /*0048*/ 	.word	index@(vprintf)


	//----- nvinfo : EIATTR_MERCURY_ISA_VERSION
	.align		4
.L_16:
        /*004c*/ 	.byte	0x03, 0x5f
        /*004e*/ 	.short	0x0101


	//----- nvinfo : EIATTR_VRC_CTA_INIT_COUNT
	.align		4
        /*0050*/ 	.byte	0x02, 0x4a
	.zero		1
	.zero		1


	//----- nvinfo : EIATTR_SYSCALL_OFFSETS
	.align		4
        /*0054*/ 	.byte	0x04, 0x46
        /*0056*/ 	.short	(.L_18 - .L_17)


	//   ....[0]....
.L_17:
        /*0058*/ 	.word	0x000003b0


	//----- nvinfo : EIATTR_EXIT_INSTR_OFFSETS
	.align		4
.L_18:
        /*005c*/ 	.byte	0x04, 0x1c
        /*005e*/ 	.short	(.L_20 - .L_19)


	//   ....[0]....
.L_19:
        /*0060*/ 	.word	0x00000260


	//   ....[1]....
        /*0064*/ 	.word	0x000003c0


	//----- nvinfo : EIATTR_CRS_STACK_SIZE
	.align		4
.L_20:
        /*0068*/ 	.byte	0x04, 0x1e
        /*006a*/ 	.short	(.L_22 - .L_21)
.L_21:
        /*006c*/ 	.word	0x00000000


	//----- nvinfo : EIATTR_CBANK_PARAM_SIZE
	.align		4
.L_22:
        /*0070*/ 	.byte	0x03, 0x19
        /*0072*/ 	.short	0x0018


	//----- nvinfo : EIATTR_PARAM_CBANK
	.align		4
        /*0074*/ 	.byte	0x04, 0x0a
        /*0076*/ 	.short	(.L_24 - .L_23)
	.align		4
.L_23:
        /*0078*/ 	.word	index@(.nv.constant0._Z3addPiS_S_)
        /*007c*/ 	.short	0x0380
        /*007e*/ 	.short	0x0018


	//----- nvinfo : EIATTR_SW_WAR
	.align		4
.L_24:
        /*0080*/ 	.byte	0x04, 0x36
        /*0082*/ 	.short	(.L_26 - .L_25)
.L_25:
        /*0084*/ 	.word	0x00000008
.L_26:


//--------------------- .nv.callgraph             --------------------------
	.section	.nv.callgraph,"",@"SHT_CUDA_CALLGRAPH"
	.align	4
	.sectionentsize	8
	.align		4
        /*0000*/ 	.word	0x00000000
	.align		4
        /*0004*/ 	.word	0xffffffff
	.align		4
        /*0008*/ 	.word	index@(_Z3addPiS_S_)
	.align		4
        /*000c*/ 	.word	index@(vprintf)
	.align		4
        /*0010*/ 	.word	0x00000000
	.align		4
        /*0014*/ 	.word	0xfffffffe
	.align		4
        /*0018*/ 	.word	0x00000000
	.align		4
        /*001c*/ 	.word	0xfffffffd
	.align		4
        /*0020*/ 	.word	0x00000000
	.align		4
        /*0024*/ 	.word	0xfffffffc


//--------------------- .nv.constant4             --------------------------
	.section	.nv.constant4,"a",@progbits
	.align	8
	.align		8
.nv.constant4:
        /*0000*/ 	.dword	vprintf
	.align		8
        /*0008*/ 	.dword	$str


//--------------------- .text._Z3addPiS_S_        --------------------------
	.section	.text._Z3addPiS_S_,"ax",@progbits
	.align	128
        .global         _Z3addPiS_S_
        .type           _Z3addPiS_S_,@function
        .size           _Z3addPiS_S_,(.L_x_2 - _Z3addPiS_S_)
        .other          _Z3addPiS_S_,@"STO_CUDA_ENTRY STV_DEFAULT"
_Z3addPiS_S_:
.text._Z3addPiS_S_:
[----:B------:R-:W0:Y:S01]  /*0000*/  LDC R1, c[0x0][0x37c] ;  /* 0x0000df00ff017b82 */ /* 0x000e220000000800 */
[----:B------:R-:W1:Y:S01]  /*0010*/  S2R R6, SR_TID.X ;  /* 0x0000000000067919 */ /* 0x000e620000002100 */
[----:B------:R-:W2:Y:S06]  /*0020*/  LDCU UR8, c[0x0][0x2fc] ;  /* 0x00005f80ff0877ac */ /* 0x000eac0008000800 */
[----:B------:R-:W3:Y:S01]  /*0030*/  LDC.64 R4, c[0x0][0x380] ;  /* 0x0000e000ff047b82 */ /* 0x000ee20000000a00 */
[----:B0-----:R-:W-:Y:S01]  /*0040*/  VIADD R1, R1, 0xfffffff0 ;  /* 0xfffffff001017836 */ /* 0x001fe20000000000 */
[----:B------:R-:W1:Y:S01]  /*0050*/  S2R R17, SR_TID.Y ;  /* 0x0000000000117919 */ /* 0x000e620000002200 */
[----:B------:R-:W0:Y:S01]  /*0060*/  LDCU UR4, c[0x0][0x360] ;  /* 0x00006c00ff0477ac */ /* 0x000e220008000800 */
[----:B------:R-:W4:Y:S01]  /*0070*/  S2R R2, SR_CTAID.X ;  /* 0x0000000000027919 */ /* 0x000f220000002500 */
[----:B------:R-:W0:Y:S03]  /*0080*/  LDCU UR5, c[0x0][0x364] ;  /* 0x00006c80ff0577ac */ /* 0x000e260008000800 */
[----:B------:R-:W5:Y:S01]  /*0090*/  LDC.64 R8, c[0x0][0x388] ;  /* 0x0000e200ff087b82 */ /* 0x000f620000000a00 */
[----:B------:R-:W4:Y:S01]  /*00a0*/  S2R R3, SR_CTAID.Y ;  /* 0x0000000000037919 */ /* 0x000f220000002600 */
[----:B------:R-:W4:Y:S01]  /*00b0*/  LDCU UR9, c[0x0][0x374] ;  /* 0x00006e80ff0977ac */ /* 0x000f220008000800 */
[----:B------:R-:W2:Y:S05]  /*00c0*/  LDCU.64 UR6, c[0x0][0x358] ;  /* 0x00006b00ff0677ac */ /* 0x000eaa0008000a00 */
[----:B------:R-:W2:Y:S01]  /*00d0*/  LDC.64 R10, c[0x0][0x390] ;  /* 0x0000e400ff0a7b82 */ /* 0x000ea20000000a00 */
[----:B0-----:R-:W-:-:S02]  /*00e0*/  UIMAD UR4, UR4, UR5, URZ ;  /* 0x00000005040472a4 */ /* 0x001fc4000f8e02ff */
[----:B-1----:R-:W-:Y:S02]  /*00f0*/  IMAD R7, R6, UR5, R17 ;  /* 0x0000000506077c24 */ /* 0x002fe4000f8e0211 */
[----:B----4-:R-:W-:-:S04]  /*0100*/  IMAD R0, R2, UR9, R3 ;  /* 0x0000000902007c24 */ /* 0x010fc8000f8e0203 */
[----:B------:R-:W-:-:S04]  /*0110*/  IMAD R13, R0, UR4, R7 ;  /* 0x00000004000d7c24 */ /* 0x000fc8000f8e0207 */
[----:B---3--:R-:W-:-:S04]  /*0120*/  IMAD.WIDE.U32 R4, R13, 0x4, R4 ;  /* 0x000000040d047825 */ /* 0x008fc800078e0004 */
[C---:B-----5:R-:W-:Y:S01]  /*0130*/  IMAD.WIDE.U32 R8, R13.reuse, 0x4, R8 ;  /* 0x000000040d087825 */ /* 0x060fe200078e0008 */
[----:B--2---:R-:W2:Y:S04]  /*0140*/  LDG.E R0, desc[UR6][R4.64] ;  /* 0x0000000604007981 */ /* 0x004ea8000c1e1900 */
[----:B------:R-:W2:Y:S01]  /*0150*/  LDG.E R15, desc[UR6][R8.64] ;  /* 0x00000006080f7981 */ /* 0x000ea2000c1e1900 */
[----:B------:R-:W-:Y:S01]  /*0160*/  IMAD.WIDE.U32 R10, R13, 0x4, R10 ;  /* 0x000000040d0a7825 */ /* 0x000fe200078e000a */
[----:B------:R-:W0:Y:S03]  /*0170*/  S2UR UR5, SR_CgaCtaId ;  /* 0x00000000000579c3 */ /* 0x000e260000008800 */
[----:B--2---:R-:W-:-:S05]  /*0180*/  IMAD.IADD R15, R0, 0x1, R15 ;  /* 0x00000001000f7824 */ /* 0x004fca00078e020f */
[----:B------:R1:W-:Y:S04]  /*0190*/  STG.E desc[UR6][R10.64], R15 ;  /* 0x0000000f0a007986 */ /* 0x0003e8000c101906 */
[----:B------:R-:W2:Y:S04]  /*01a0*/  LDG.E R0, desc[UR6][R4.64] ;  /* 0x0000000604007981 */ /* 0x000ea8000c1e1900 */
[----:B------:R-:W2:Y:S01]  /*01b0*/  LDG.E R13, desc[UR6][R8.64] ;  /* 0x00000006080d7981 */ /* 0x000ea2000c1e1900 */
[----:B------:R-:W-:Y:S01]  /*01c0*/  UMOV UR4, 0x400 ;  /* 0x0000040000047882 */ /* 0x000fe20000000000 */
[----:B------:R-:W3:Y:S01]  /*01d0*/  LDCU UR6, c[0x0][0x2f8] ;  /* 0x00005f00ff0677ac */ /* 0x000ee20008000800 */
[----:B------:R-:W-:Y:S01]  /*01e0*/  LOP3.LUT P0, RZ, R6, R17, RZ, 0xfc, !PT ;  /* 0x0000001106ff7212 */ /* 0x000fe2000780fcff */
[----:B0-----:R-:W-:Y:S01]  /*01f0*/  ULEA UR4, UR5, UR4, 0x18 ;  /* 0x0000000405047291 */ /* 0x001fe2000f8ec0ff */
[----:B---3--:R-:W-:Y:S01]  /*0200*/  IADD3 R6, P1, PT, R1, UR6, RZ ;  /* 0x0000000601067c10 */ /* 0x008fe2000ff3e0ff */
[----:B--2---:R-:W-:-:S04]  /*0210*/  IMAD.IADD R0, R0, 0x1, R13 ;  /* 0x0000000100007824 */ /* 0x004fc800078e020d */
[----:B------:R-:W-:Y:S02]  /*0220*/  LEA R13, R7, UR4, 0x2 ;  /* 0x00000004070d7c11 */ /* 0x000fe4000f8e10ff */
[----:B------:R-:W-:-:S03]  /*0230*/  IADD3.X R7, PT, PT, RZ, UR8, RZ, P1, !PT ;  /* 0x00000008ff077c10 */ /* 0x000fc60008ffe4ff */
[----:B------:R1:W-:Y:S01]  /*0240*/  STS [R13], R0 ;  /* 0x000000000d007388 */ /* 0x0003e20000000800 */
[----:B------:R-:W-:Y:S06]  /*0250*/  BAR.SYNC.DEFER_BLOCKING 0x0 ;  /* 0x0000000000007b1d */ /* 0x000fec0000010000 */
[----:B------:R-:W-:Y:S05]  /*0260*/  @P0 EXIT ;  /* 0x000000000000094d */ /* 0x000fea0003800000 */
[----:B-1----:R-:W0:Y:S04]  /*0270*/  LDS.128 R8, [UR4] ;  /* 0x00000004ff087984 */ /* 0x002e280008000c00 */
[----:B------:R-:W1:Y:S04]  /*0280*/  LDS.128 R12, [UR4+0x10] ;  /* 0x00001004ff0c7984 */ /* 0x000e680008000c00 */
[----:B------:R-:W2:Y:S04]  /*0290*/  LDS.128 R16, [UR4+0x20] ;  /* 0x00002004ff107984 */ /* 0x000ea80008000c00 */
[----:B------:R-:W3:Y:S01]  /*02a0*/  LDS.128 R20, [UR4+0x30] ;  /* 0x00003004ff147984 */ /* 0x000ee20008000c00 */
[----:B------:R-:W4:Y:S03]  /*02b0*/  LDCU.64 UR4, c[0x4][0x8] ;  /* 0x01000100ff0477ac */ /* 0x000f260008000a00 */
[----:B------:R0:W-:Y:S01]  /*02c0*/  STL.64 [R1], R2 ;  /* 0x0000000201007387 */ /* 0x0001e20000100a00 */
[----:B----4-:R-:W-:Y:S01]  /*02d0*/  IMAD.U32 R4, RZ, RZ, UR4 ;  /* 0x00000004ff047e24 */ /* 0x010fe2000f8e00ff */
[----:B------:R-:W-:-:S02]  /*02e0*/  MOV R5, UR5 ;  /* 0x0000000500057c02 */ /* 0x000fc40008000f00 */
[----:B0-----:R-:W-:-:S04]  /*02f0*/  IADD3 R8, PT, PT, R10, R9, R8 ;  /* 0x000000090a087210 */ /* 0x001fc80007ffe008 */
[----:B-1----:R-:W-:-:S04]  /*0300*/  IADD3 R8, PT, PT, R12, R11, R8 ;  /* 0x0000000b0c087210 */ /* 0x002fc80007ffe008 */
[----:B------:R-:W-:-:S04]  /*0310*/  IADD3 R8, PT, PT, R14, R13, R8 ;  /* 0x0000000d0e087210 */ /* 0x000fc80007ffe008 */
[----:B--2---:R-:W-:-:S04]  /*0320*/  IADD3 R8, PT, PT, R16, R15, R8 ;  /* 0x0000000f10087210 */ /* 0x004fc80007ffe008 */
[----:B------:R-:W-:-:S04]  /*0330*/  IADD3 R8, PT, PT, R18, R17, R8 ;  /* 0x0000001112087210 */ /* 0x000fc80007ffe008 */
[----:B---3--:R-:W-:-:S04]  /*0340*/  IADD3 R8, PT, PT, R20, R19, R8 ;  /* 0x0000001314087210 */ /* 0x008fc80007ffe008 */
[----:B------:R-:W-:Y:S02]  /*0350*/  IADD3 R0, PT, PT, R22, R21, R8 ;  /* 0x0000001516007210 */ /* 0x000fe40007ffe008 */
[----:B------:R-:W-:-:S03]  /*0360*/  MOV R8, 0x0 ;  /* 0x0000000000087802 */ /* 0x000fc60000000f00 */
[----:B------:R-:W-:-:S03]  /*0370*/  IMAD.IADD R0, R0, 0x1, R23 ;  /* 0x0000000100007824 */ /* 0x000fc600078e0217 */
[----:B------:R-:W0:Y:S02]  /*0380*/  LDC.64 R8, c[0x4][R8] ;  /* 0x0100000008087b82 */ /* 0x000e240000000a00 */
[----:B------:R1:W-:Y:S02]  /*0390*/  STL [R1+0x8], R0 ;  /* 0x0000080001007387 */ /* 0x0003e40000100800 */
[----:B------:R-:W-:-:S07]  /*03a0*/  LEPC R20, `(.L_x_0) ;  /* 0x000000001014794e */ /* 0x000fce0000000000 */
[----:B01----:R-:W-:Y:S05]  /*03b0*/  CALL.ABS.NOINC R8 ;  /* 0x0000000008007343 */ /* 0x003fea0003c00000 */
.L_x_0:
[----:B------:R-:W-:Y:S05]  /*03c0*/  EXIT ;  /* 0x000000000000794d */ /* 0x000fea0003800000 */
.L_x_1:
[----:B------:R-:W-:-:S00]  /*03d0*/  BRA `(.L_x_1) ;  /* 0xfffffffc00fc7947 */ /* 0x000fc0000383ffff */
[----:B------:R-:W-:-:S00]  /*03e0*/  NOP ;  /* 0x0000000000007918 */ /* 0x000fc00000000000 */
        /* <DEDUP_REMOVED lines=9> */
.L_x_2:


//--------------------- .nv.global.init           --------------------------
	.section	.nv.global.init,"aw",@progbits
.nv.global.init:
	.type		$str,@object
	.size		$str,(.L_0 - $str)
$str:
        /*0000*/ 	.byte	0x62, 0x6c, 0x6f, 0x63, 0x6b, 0x20, 0x25, 0x64, 0x20, 0x25, 0x64, 0x20, 0x73, 0x75, 0x6d, 0x20
        /*0010*/ 	.byte	0x25, 0x64, 0x0a, 0x00
.L_0:


//--------------------- .nv.shared._Z3addPiS_S_   --------------------------
	.section	.nv.shared._Z3addPiS_S_,"aw",@nobits
	.sectionflags	@""
	.align	4
.nv.shared._Z3addPiS_S_:
	.zero		1088


//--------------------- .nv.shared.reserved.0     --------------------------
	.section	.nv.shared.reserved.0,"aw",@nobits
	.weak		__nv_reservedSMEM_offset_0_alias
	.size		__nv_reservedSMEM_offset_0_alias, 0, 64
	.other		__nv_reservedSMEM_offset_0_alias,@"STO_CUDA_RESERVED_SHARED STV_DEFAULT"
__nv_reservedSMEM_offset_0_alias:
	.zero		0
	.zero		64


//--------------------- .nv.constant0._Z3addPiS_S_ --------------------------
	.section	.nv.constant0._Z3addPiS_S_,"a",@progbits
	.sectionflags	@""
	.align	4
.nv.constant0._Z3addPiS_S_:
	.zero		920


//--------------------- SYMBOLS --------------------------

	.type		.nv.reservedSmem.offset0,@object
	.size		.nv.reservedSmem.offset0,0x4
	.type		.nv.reservedSmem.cap,@object
	.size		.nv.reservedSmem.cap,0x4
	.type		vprintf,@function
